	.headerflags	@"EF_CUDA_TEXMODE_UNIFIED EF_CUDA_64BIT_ADDRESS EF_CUDA_ACCELERATORS EF_CUDA_SM90 EF_CUDA_VIRTUAL_SM(EF_CUDA_SM90)"
	.elftype	@"ET_EXEC"


//--------------------- .nv.info                  --------------------------
	.section	.nv.info,"",@"SHT_CUDA_INFO"
	.align	4


	//----- nvinfo : EIATTR_REGCOUNT
	.align		4
        /*0000*/ 	.byte	0x04, 0x2f
        /*0002*/ 	.short	(.L_2 - .L_1)
	.align		4
.L_1:
        /*0004*/ 	.word	index@(triton_per_fused_native_group_norm_21)
        /*0008*/ 	.word	0x00000020


	//----- nvinfo : EIATTR_MIN_STACK_SIZE
	.align		4
.L_2:
        /*000c*/ 	.byte	0x04, 0x12
        /*000e*/ 	.short	(.L_4 - .L_3)
	.align		4
.L_3:
        /*0010*/ 	.word	index@(triton_per_fused_native_group_norm_21)
        /*0014*/ 	.word	0x00000000


	//----- nvinfo : EIATTR_FRAME_SIZE
	.align		4
.L_4:
        /*0018*/ 	.byte	0x04, 0x11
        /*001a*/ 	.short	(.L_6 - .L_5)
	.align		4
.L_5:
        /*001c*/ 	.word	index@(triton_per_fused_native_group_norm_21)
        /*0020*/ 	.word	0x00000000


	//----- nvinfo : EIATTR_MIN_STACK_SIZE
	.align		4
.L_6:
        /*0024*/ 	.byte	0x04, 0x12
        /*0026*/ 	.short	(.L_8 - .L_7)
	.align		4
.L_7:
        /*0028*/ 	.word	index@(triton_per_fused_native_group_norm_21)
        /*002c*/ 	.word	0x00000000
.L_8:


//--------------------- .nv.info.triton_per_fused_native_group_norm_21 --------------------------
	.section	.nv.info.triton_per_fused_native_group_norm_21,"",@"SHT_CUDA_INFO"
	.sectionflags	@""
	.align	4


	//----- nvinfo : EIATTR_CUDA_API_VERSION
	.align		4
        /*0000*/ 	.byte	0x04, 0x37
        /*0002*/ 	.short	(.L_10 - .L_9)
.L_9:
        /*0004*/ 	.word	0x0000007c


	//----- nvinfo : EIATTR_KPARAM_INFO
	.align		4
.L_10:
        /*0008*/ 	.byte	0x04, 0x17
        /*000a*/ 	.short	(.L_12 - .L_11)
.L_11:
        /*000c*/ 	.word	0x00000000
        /*0010*/ 	.short	0x0005
        /*0012*/ 	.short	0x0024
        /*0014*/ 	.byte	0x00, 0xf0, 0x11, 0x00


	//----- nvinfo : EIATTR_KPARAM_INFO
	.align		4
.L_12:
        /*0018*/ 	.byte	0x04, 0x17
        /*001a*/ 	.short	(.L_14 - .L_13)
.L_13:
        /*001c*/ 	.word	0x00000000
        /*0020*/ 	.short	0x0004
        /*0022*/ 	.short	0x0020
        /*0024*/ 	.byte	0x00, 0xf0, 0x11, 0x00


	//----- nvinfo : EIATTR_KPARAM_INFO
	.align		4
.L_14:
        /*0028*/ 	.byte	0x04, 0x17
        /*002a*/ 	.short	(.L_16 - .L_15)
.L_15:
        /*002c*/ 	.word	0x00000000
        /*0030*/ 	.short	0x0003
        /*0032*/ 	.short	0x0018
        /*0034*/ 	.byte	0x00, 0xf4, 0x21, 0x00


	//----- nvinfo : EIATTR_KPARAM_INFO
	.align		4
.L_16:
        /*0038*/ 	.byte	0x04, 0x17
        /*003a*/ 	.short	(.L_18 - .L_17)
.L_17:
        /*003c*/ 	.word	0x00000000
        /*0040*/ 	.short	0x0002
        /*0042*/ 	.short	0x0010
        /*0044*/ 	.byte	0x00, 0xf4, 0x21, 0x00


	//----- nvinfo : EIATTR_KPARAM_INFO
	.align		4
.L_18:
        /*0048*/ 	.byte	0x04, 0x17
        /*004a*/ 	.short	(.L_20 - .L_19)
.L_19:
        /*004c*/ 	.word	0x00000000
        /*0050*/ 	.short	0x0001
        /*0052*/ 	.short	0x0008
        /*0054*/ 	.byte	0x00, 0xf4, 0x21, 0x00


	//----- nvinfo : EIATTR_KPARAM_INFO
	.align		4
.L_20:
        /*0058*/ 	.byte	0x04, 0x17
        /*005a*/ 	.short	(.L_22 - .L_21)
.L_21:
        /*005c*/ 	.word	0x00000000
        /*0060*/ 	.short	0x0000
        /*0062*/ 	.short	0x0000
        /*0064*/ 	.byte	0x00, 0xf4, 0x21, 0x00


	//----- nvinfo : EIATTR_SPARSE_MMA_MASK
	.align		4
.L_22:
        /*0068*/ 	.byte	0x03, 0x50
        /*006a*/ 	.short	0x0000


	//----- nvinfo : EIATTR_MAXREG_COUNT
	.align		4
        /*006c*/ 	.byte	0x03, 0x1b
        /*006e*/ 	.short	0x00ff


	//----- nvinfo : EIATTR_COOP_GROUP_MASK_REGIDS
	.align		4
        /*0070*/ 	.byte	0x04, 0x29
        /*0072*/ 	.short	(.L_24 - .L_23)


	//   ....[0]....
.L_23:
        /*0074*/ 	.word	0xffffffff


	//   ....[1]....
        /*0078*/ 	.word	0xffffffff


	//   ....[2]....
        /*007c*/ 	.word	0xffffffff


	//   ....[3]....
        /*0080*/ 	.word	0xffffffff


	//   ....[4]....
        /*0084*/ 	.word	0xffffffff


	//   ....[5]....
        /*0088*/ 	.word	0xffffffff


	//   ....[6]....
        /*008c*/ 	.word	0xffffffff


	//   ....[7]....
        /*0090*/ 	.word	0xffffffff


	//   ....[8]....
        /*0094*/ 	.word	0xffffffff


	//   ....[9]....
        /*0098*/ 	.word	0xffffffff


	//   ....[10]....
        /*009c*/ 	.word	0xffffffff


	//   ....[11]....
        /*00a0*/ 	.word	0xffffffff


	//   ....[12]....
        /*00a4*/ 	.word	0xffffffff


	//   ....[13]....
        /*00a8*/ 	.word	0xffffffff


	//   ....[14]....
        /*00ac*/ 	.word	0xffffffff


	//   ....[15]....
        /*00b0*/ 	.word	0xffffffff


	//   ....[16]....
        /*00b4*/ 	.word	0xffffffff


	//   ....[17]....
        /*00b8*/ 	.word	0xffffffff


	//   ....[18]....
        /*00bc*/ 	.word	0xffffffff


	//   ....[19]....
        /*00c0*/ 	.word	0xffffffff


	//   ....[20]....
        /*00c4*/ 	.word	0xffffffff


	//   ....[21]....
        /*00c8*/ 	.word	0xffffffff


	//   ....[22]....
        /*00cc*/ 	.word	0xffffffff


	//   ....[23]....
        /*00d0*/ 	.word	0xffffffff


	//   ....[24]....
        /*00d4*/ 	.word	0xffffffff


	//   ....[25]....
        /*00d8*/ 	.word	0xffffffff


	//   ....[26]....
        /*00dc*/ 	.word	0xffffffff


	//   ....[27]....
        /*00e0*/ 	.word	0xffffffff


	//   ....[28]....
        /*00e4*/ 	.word	0xffffffff


	//   ....[29]....
        /*00e8*/ 	.word	0xffffffff


	//   ....[30]....
        /*00ec*/ 	.word	0xffffffff


	//   ....[31]....
        /*00f0*/ 	.word	0xffffffff


	//   ....[32]....
        /*00f4*/ 	.word	0xffffffff


	//   ....[33]....
        /*00f8*/ 	.word	0xffffffff


	//   ....[34]....
        /*00fc*/ 	.word	0xffffffff


	//   ....[35]....
        /*0100*/ 	.word	0xffffffff


	//   ....[36]....
        /*0104*/ 	.word	0xffffffff


	//   ....[37]....
        /*0108*/ 	.word	0xffffffff


	//   ....[38]....
        /*010c*/ 	.word	0xffffffff


	//   ....[39]....
        /*0110*/ 	.word	0xffffffff


	//----- nvinfo : EIATTR_COOP_GROUP_INSTR_OFFSETS
	.align		4
.L_24:
        /*0114*/ 	.byte	0x04, 0x28
        /*0116*/ 	.short	(.L_26 - .L_25)


	//   ....[0]....
.L_25:
        /*0118*/ 	.word	0x00000370


	//   ....[1]....
        /*011c*/ 	.word	0x000003b0


	//   ....[2]....
        /*0120*/ 	.word	0x00000410


	//   ....[3]....
        /*0124*/ 	.word	0x00000460


	//   ....[4]....
        /*0128*/ 	.word	0x000004b0


	//   ....[5]....
        /*012c*/ 	.word	0x000004e0


	//   ....[6]....
        /*0130*/ 	.word	0x00000500


	//   ....[7]....
        /*0134*/ 	.word	0x00000520


	//   ....[8]....
        /*0138*/ 	.word	0x00000530


	//   ....[9]....
        /*013c*/ 	.word	0x00000550


	//   ....[10]....
        /*0140*/ 	.word	0x00000570


	//   ....[11]....
        /*0144*/ 	.word	0x000005a0


	//   ....[12]....
        /*0148*/ 	.word	0x000005c0


	//   ....[13]....
        /*014c*/ 	.word	0x000005e0


	//   ....[14]....
        /*0150*/ 	.word	0x000005f0


	//   ....[15]....
        /*0154*/ 	.word	0x00000610


	//   ....[16]....
        /*0158*/ 	.word	0x00000640


	//   ....[17]....
        /*015c*/ 	.word	0x00000660


	//   ....[18]....
        /*0160*/ 	.word	0x00000670


	//   ....[19]....
        /*0164*/ 	.word	0x000006e0


	//   ....[20]....
        /*0168*/ 	.word	0x00000880


	//   ....[21]....
        /*016c*/ 	.word	0x000008b0


	//   ....[22]....
        /*0170*/ 	.word	0x000008e0


	//   ....[23]....
        /*0174*/ 	.word	0x00000970


	//   ....[24]....
        /*0178*/ 	.word	0x00000980


	//   ....[25]....
        /*017c*/ 	.word	0x000009a0


	//   ....[26]....
        /*0180*/ 	.word	0x000009b0


	//   ....[27]....
        /*0184*/ 	.word	0x000009f0


	//   ....[28]....
        /*0188*/ 	.word	0x00000a00


	//   ....[29]....
        /*018c*/ 	.word	0x00000a20


	//   ....[30]....
        /*0190*/ 	.word	0x00000a60


	//   ....[31]....
        /*0194*/ 	.word	0x00000a80


	//   ....[32]....
        /*0198*/ 	.word	0x00000a90


	//   ....[33]....
        /*019c*/ 	.word	0x00000aa0


	//   ....[34]....
        /*01a0*/ 	.word	0x00000b00


	//   ....[35]....
        /*01a4*/ 	.word	0x00000b10


	//   ....[36]....
        /*01a8*/ 	.word	0x00000b30


	//   ....[37]....
        /*01ac*/ 	.word	0x00000bf0


	//   ....[38]....
        /*01b0*/ 	.word	0x00000c00


	//   ....[39]....
        /*01b4*/ 	.word	0x00000c10


	//----- nvinfo : EIATTR_EXIT_INSTR_OFFSETS
	.align		4
.L_26:
        /*01b8*/ 	.byte	0x04, 0x1c
        /*01ba*/ 	.short	(.L_28 - .L_27)


	//   ....[0]....
.L_27:
        /*01bc*/ 	.word	0x00000e00


	//   ....[1]....
        /*01c0*/ 	.word	0x00000e50


	//----- nvinfo : EIATTR_REQNTID
	.align		4
.L_28:
        /*01c4*/ 	.byte	0x04, 0x10
        /*01c6*/ 	.short	(.L_30 - .L_29)
.L_29:
        /*01c8*/ 	.word	0x00000100
        /*01cc*/ 	.word	0x00000001
        /*01d0*/ 	.word	0x00000001


	//----- nvinfo : EIATTR_CBANK_PARAM_SIZE
	.align		4
.L_30:
        /*01d4*/ 	.byte	0x03, 0x19
        /*01d6*/ 	.short	0x0028


	//----- nvinfo : EIATTR_PARAM_CBANK
	.align		4
        /*01d8*/ 	.byte	0x04, 0x0a
        /*01da*/ 	.short	(.L_32 - .L_31)
	.align		4
.L_31:
        /*01dc*/ 	.word	index@(.nv.constant0.triton_per_fused_native_group_norm_21)
        /*01e0*/ 	.short	0x0210
        /*01e2*/ 	.short	0x0028


	//----- nvinfo : EIATTR_SW_WAR
	.align		4
.L_32:
        /*01e4*/ 	.byte	0x04, 0x36
        /*01e6*/ 	.short	(.L_34 - .L_33)
.L_33:
        /*01e8*/ 	.word	0x00000008
.L_34:


//--------------------- .nv.callgraph             --------------------------
	.section	.nv.callgraph,"",@"SHT_CUDA_CALLGRAPH"
	.align	4
	.sectionentsize	8
	.align		4
        /*0000*/ 	.word	0x00000000
	.align		4
        /*0004*/ 	.word	0xffffffff
	.align		4
        /*0008*/ 	.word	0x00000000
	.align		4
        /*000c*/ 	.word	0xfffffffe
	.align		4
        /*0010*/ 	.word	0x00000000
	.align		4
        /*0014*/ 	.word	0xfffffffd
	.align		4
        /*0018*/ 	.word	0x00000000
	.align		4
        /*001c*/ 	.word	0xfffffffc


//--------------------- .nv.constant4             --------------------------
	.section	.nv.constant4,"a",@progbits
	.align	8
	.align		8
.nv.constant4:
        /*0000*/ 	.dword	_$_str


//--------------------- .text.triton_per_fused_native_group_norm_21 --------------------------
	.section	.text.triton_per_fused_native_group_norm_21,"ax",@progbits
	.sectionflags	@"SHF_BARRIERS=1"
	.align	128
        .global         triton_per_fused_native_group_norm_21
        .type           triton_per_fused_native_group_norm_21,@function
        .size           triton_per_fused_native_group_norm_21,(.L_x_1 - triton_per_fused_native_group_norm_21)
        .other          triton_per_fused_native_group_norm_21,@"STO_CUDA_ENTRY STV_DEFAULT"
triton_per_fused_native_group_norm_21:
.text.triton_per_fused_native_group_norm_21:
[----:B------:R-:W0:Y:S02]  /*0000*/  LDC R1, c[0x0][0x28] ;  /* 0x00000a00ff017b82 */ /* 0x000e240000000800 */
[----:B------:R-:W1:Y:S01]  /*0010*/  S2R R0, SR_TID.X ;  /* 0x0000000000007919 */ /* 0x000e620000002100 */
[----:B------:R-:W2:Y:S01]  /*0020*/  LDC.64 R16, c[0x0][0x210] ;  /* 0x00008400ff107b82 */ /* 0x000ea20000000a00 */
[----:B------:R-:W-:Y:S01]  /*0030*/  CS2R R6, SRZ ;  /* 0x0000000000067805 */ /* 0x000fe2000001ff00 */
[----:B------:R-:W-:Y:S01]  /*0040*/  ULDC.64 UR6, c[0x0][0x208] ;  /* 0x0000820000067ab9 */ /* 0x000fe20000000a00 */
[----:B------:R-:W3:Y:S01]  /*0050*/  S2R R3, SR_CTAID.X ;  /* 0x0000000000037919 */ /* 0x000ee20000002500 */
[----:B------:R-:W-:Y:S02]  /*0060*/  CS2R R10, SRZ ;  /* 0x00000000000a7805 */ /* 0x000fe4000001ff00 */
[----:B-1----:R-:W-:Y:S02]  /*0070*/  SHF.R.U32.HI R2, RZ, 0x5, R0 ;  /* 0x00000005ff027819 */ /* 0x002fe40000011600 */
[----:B------:R-:W-:Y:S02]  /*0080*/  SHF.L.U32 R18, R0, 0x2, RZ ;  /* 0x0000000200127819 */ /* 0x000fe400000006ff */
[----:B---3--:R-:W-:-:S02]  /*0090*/  SHF.L.U32 R3, R3, 0x5, RZ ;  /* 0x0000000503037819 */ /* 0x008fc400000006ff */
[----:B------:R-:W-:Y:S02]  /*00a0*/  SGXT.U32 R2, R2, 0x3 ;  /* 0x000000030202781a */ /* 0x000fe40000000000 */
[----:B------:R-:W-:Y:S02]  /*00b0*/  LOP3.LUT R18, R18, 0x7c, RZ, 0xc0, !PT ;  /* 0x0000007c12127812 */ /* 0x000fe400078ec0ff */
[----:B------:R-:W-:Y:S02]  /*00c0*/  LOP3.LUT R5, R3, R2, RZ, 0xfc, !PT ;  /* 0x0000000203057212 */ /* 0x000fe400078efcff */
[----:B------:R-:W-:Y:S02]  /*00d0*/  LOP3.LUT R9, R3, 0x8, R2, 0xfe, !PT ;  /* 0x0000000803097812 */ /* 0x000fe400078efe02 */
[C---:B------:R-:W-:Y:S02]  /*00e0*/  ISETP.GE.AND P0, PT, R5.reuse, 0x80, PT ;  /* 0x000000800500780c */ /* 0x040fe40003f06270 */
[----:B------:R-:W-:-:S02]  /*00f0*/  LEA R15, R5, R18, 0x7 ;  /* 0x00000012050f7211 */ /* 0x000fc400078e38ff */
[----:B------:R-:W-:Y:S02]  /*0100*/  CS2R R4, SRZ ;  /* 0x0000000000047805 */ /* 0x000fe4000001ff00 */
[C---:B------:R-:W-:Y:S02]  /*0110*/  ISETP.GE.AND P1, PT, R9.reuse, 0x80, PT ;  /* 0x000000800900780c */ /* 0x040fe40003f26270 */
[----:B------:R-:W-:Y:S01]  /*0120*/  LEA R21, R9, R18, 0x7 ;  /* 0x0000001209157211 */ /* 0x000fe200078e38ff */
[----:B--2---:R-:W-:Y:S01]  /*0130*/  IMAD.WIDE R14, R15, 0x4, R16 ;  /* 0x000000040f0e7825 */ /* 0x004fe200078e0210 */
[----:B------:R-:W-:-:S03]  /*0140*/  CS2R R8, SRZ ;  /* 0x0000000000087805 */ /* 0x000fc6000001ff00 */
[----:B------:R-:W-:Y:S01]  /*0150*/  IMAD.WIDE R20, R21, 0x4, R16 ;  /* 0x0000000415147825 */ /* 0x000fe200078e0210 */
[----:B------:R1:W2:Y:S01]  /*0160*/  @!P0 LDG.E.128 R4, desc[UR6][R14.64] ;  /* 0x000000060e048981 */ /* 0x0002a2000c1e1d00 */
[----:B------:R-:W-:-:S04]  /*0170*/  LOP3.LUT R13, R3, 0x10, R2, 0xfe, !PT ;  /* 0x00000010030d7812 */ /* 0x000fc800078efe02 */
[----:B------:R3:W4:Y:S01]  /*0180*/  @!P1 LDG.E.128 R8, desc[UR6][R20.64] ;  /* 0x0000000614089981 */ /* 0x000722000c1e1d00 */
[C---:B------:R-:W-:Y:S02]  /*0190*/  ISETP.GE.AND P2, PT, R13.reuse, 0x80, PT ;  /* 0x000000800d00780c */ /* 0x040fe40003f46270 */
[----:B------:R-:W-:Y:S02]  /*01a0*/  LEA R23, R13, R18, 0x7 ;  /* 0x000000120d177211 */ /* 0x000fe400078e38ff */
[----:B------:R-:W-:Y:S02]  /*01b0*/  CS2R R12, SRZ ;  /* 0x00000000000c7805 */ /* 0x000fe4000001ff00 */
[----:B-1----:R-:W-:Y:S01]  /*01c0*/  CS2R R14, SRZ ;  /* 0x00000000000e7805 */ /* 0x002fe2000001ff00 */
[----:B------:R-:W-:-:S06]  /*01d0*/  IMAD.WIDE R22, R23, 0x4, R16 ;  /* 0x0000000417167825 */ /* 0x000fcc00078e0210 */
[----:B------:R1:W5:Y:S01]  /*01e0*/  @!P2 LDG.E.128 R12, desc[UR6][R22.64] ;  /* 0x00000006160ca981 */ /* 0x000362000c1e1d00 */
[----:B------:R-:W-:-:S04]  /*01f0*/  LOP3.LUT R19, R3, 0x18, R2, 0xfe, !PT ;  /* 0x0000001803137812 */ /* 0x000fc800078efe02 */
[C---:B------:R-:W-:Y:S02]  /*0200*/  ISETP.GE.AND P3, PT, R19.reuse, 0x80, PT ;  /* 0x000000801300780c */ /* 0x040fe40003f66270 */
[----:B------:R-:W-:Y:S02]  /*0210*/  LEA R25, R19, R18, 0x7 ;  /* 0x0000001213197211 */ /* 0x000fe400078e38ff */
[----:B------:R-:W-:-:S03]  /*0220*/  CS2R R18, SRZ ;  /* 0x0000000000127805 */ /* 0x000fc6000001ff00 */
[----:B---3--:R-:W-:Y:S01]  /*0230*/  IMAD.WIDE R20, R25, 0x4, R16 ;  /* 0x0000000419147825 */ /* 0x008fe200078e0210 */
[----:B------:R-:W-:-:S06]  /*0240*/  CS2R R16, SRZ ;  /* 0x0000000000107805 */ /* 0x000fcc000001ff00 */
[----:B------:R3:W5:Y:S01]  /*0250*/  @!P3 LDG.E.128 R16, desc[UR6][R20.64] ;  /* 0x000000061410b981 */ /* 0x000762000c1e1d00 */
[----:B--2---:R-:W-:Y:S02]  /*0260*/  SEL R4, R4, RZ, !P0 ;  /* 0x000000ff04047207 */ /* 0x004fe40004000000 */
[----:B------:R-:W-:Y:S02]  /*0270*/  SEL R5, R5, RZ, !P0 ;  /* 0x000000ff05057207 */ /* 0x000fe40004000000 */
[----:B------:R-:W-:Y:S02]  /*0280*/  SEL R6, R6, RZ, !P0 ;  /* 0x000000ff06067207 */ /* 0x000fe40004000000 */
[----:B----4-:R-:W-:Y:S01]  /*0290*/  SEL R8, R8, RZ, !P1 ;  /* 0x000000ff08087207 */ /* 0x010fe20004800000 */
[----:B-1----:R-:W-:Y:S01]  /*02a0*/  FADD R23, R4, R5 ;  /* 0x0000000504177221 */ /* 0x002fe20000000000 */
[----:B------:R-:W-:Y:S02]  /*02b0*/  SEL R9, R9, RZ, !P1 ;  /* 0x000000ff09097207 */ /* 0x000fe40004800000 */
[----:B------:R-:W-:Y:S01]  /*02c0*/  SEL R7, R7, RZ, !P0 ;  /* 0x000000ff07077207 */ /* 0x000fe20004000000 */
[----:B------:R-:W-:Y:S01]  /*02d0*/  FADD R22, R6, R23 ;  /* 0x0000001706167221 */ /* 0x000fe20000000000 */
[----:B------:R-:W-:Y:S01]  /*02e0*/  SEL R10, R10, RZ, !P1 ;  /* 0x000000ff0a0a7207 */ /* 0x000fe20004800000 */
[----:B---3--:R-:W-:Y:S01]  /*02f0*/  FADD R21, R8, R9 ;  /* 0x0000000908157221 */ /* 0x008fe20000000000 */
[----:B------:R-:W-:Y:S01]  /*0300*/  SEL R11, R11, RZ, !P1 ;  /* 0x000000ff0b0b7207 */ /* 0x000fe20004800000 */
[----:B------:R-:W-:-:S02]  /*0310*/  FADD R22, R7, R22 ;  /* 0x0000001607167221 */ /* 0x000fc40000000000 */
[----:B------:R-:W-:-:S03]  /*0320*/  FADD R20, R10, R21 ;  /* 0x000000150a147221 */ /* 0x000fc60000000000 */
[----:B------:R-:W-:Y:S01]  /*0330*/  FSEL R22, R22, RZ, !P0 ;  /* 0x000000ff16167208 */ /* 0x000fe20004000000 */
[----:B------:R-:W-:Y:S01]  /*0340*/  FADD R20, R11, R20 ;  /* 0x000000140b147221 */ /* 0x000fe20000000000 */
[----:B-----5:R-:W-:Y:S02]  /*0350*/  SEL R12, R12, RZ, !P2 ;  /* 0x000000ff0c0c7207 */ /* 0x020fe40005000000 */
[----:B------:R-:W-:Y:S01]  /*0360*/  SEL R13, R13, RZ, !P2 ;  /* 0x000000ff0d0d7207 */ /* 0x000fe20005000000 */
[----:B------:R-:W1:Y:S01]  /*0370*/  SHFL.BFLY PT, R21, R22, 0x10, 0x1f ;  /* 0x0e001f0016157f89 */ /* 0x000e6200000e0000 */
[----:B------:R-:W-:Y:S02]  /*0380*/  FSEL R25, R20, RZ, !P1 ;  /* 0x000000ff14197208 */ /* 0x000fe40004800000 */
[----:B------:R-:W-:Y:S01]  /*0390*/  SEL R14, R14, RZ, !P2 ;  /* 0x000000ff0e0e7207 */ /* 0x000fe20005000000 */
[----:B------:R-:W-:Y:S02]  /*03a0*/  FADD R23, R12, R13 ;  /* 0x0000000d0c177221 */ /* 0x000fe40000000000 */
[----:B------:R-:W2:Y:S01]  /*03b0*/  SHFL.BFLY PT, R24, R25, 0x10, 0x1f ;  /* 0x0e001f0019187f89 */ /* 0x000ea200000e0000 */
[----:B------:R-:W-:Y:S01]  /*03c0*/  SEL R15, R15, RZ, !P2 ;  /* 0x000000ff0f0f7207 */ /* 0x000fe20005000000 */
[----:B------:R-:W-:-:S04]  /*03d0*/  FADD R20, R14, R23 ;  /* 0x000000170e147221 */ /* 0x000fc80000000000 */
[----:B------:R-:W-:-:S05]  /*03e0*/  FADD R20, R15, R20 ;  /* 0x000000140f147221 */ /* 0x000fca0000000000 */
[----:B------:R-:W-:Y:S02]  /*03f0*/  FSEL R20, R20, RZ, !P2 ;  /* 0x000000ff14147208 */ /* 0x000fe40005000000 */
[----:B------:R-:W-:-:S03]  /*0400*/  SEL R16, R16, RZ, !P3 ;  /* 0x000000ff10107207 */ /* 0x000fc60005800000 */
[----:B------:R-:W3:Y:S01]  /*0410*/  SHFL.BFLY PT, R23, R20, 0x10, 0x1f ;  /* 0x0e001f0014177f89 */ /* 0x000ee200000e0000 */
[----:B-1----:R-:W-:Y:S01]  /*0420*/  FADD R21, R22, R21 ;  /* 0x0000001516157221 */ /* 0x002fe20000000000 */
[----:B------:R-:W-:Y:S02]  /*0430*/  SEL R17, R17, RZ, !P3 ;  /* 0x000000ff11117207 */ /* 0x000fe40005800000 */
[----:B------:R-:W-:Y:S01]  /*0440*/  SEL R18, R18, RZ, !P3 ;  /* 0x000000ff12127207 */ /* 0x000fe20005800000 */
[----:B--2---:R-:W-:Y:S02]  /*0450*/  FADD R22, R25, R24 ;  /* 0x0000001819167221 */ /* 0x004fe40000000000 */
[----:B------:R-:W1:Y:S01]  /*0460*/  SHFL.BFLY PT, R24, R21, 0x8, 0x1f ;  /* 0x0d001f0015187f89 */ /* 0x000e6200000e0000 */
[----:B------:R-:W-:Y:S01]  /*0470*/  FADD R27, R16, R17 ;  /* 0x00000011101b7221 */ /* 0x000fe20000000000 */
[----:B------:R-:W-:-:S03]  /*0480*/  SEL R19, R19, RZ, !P3 ;  /* 0x000000ff13137207 */ /* 0x000fc60005800000 */
[----:B------:R-:W-:-:S04]  /*0490*/  FADD R26, R18, R27 ;  /* 0x0000001b121a7221 */ /* 0x000fc80000000000 */
[----:B------:R-:W-:Y:S01]  /*04a0*/  FADD R25, R19, R26 ;  /* 0x0000001a13197221 */ /* 0x000fe20000000000 */
[----:B------:R-:W2:Y:S04]  /*04b0*/  SHFL.BFLY PT, R27, R22, 0x8, 0x1f ;  /* 0x0d001f00161b7f89 */ /* 0x000ea800000e0000 */
[----:B------:R-:W-:Y:S01]  /*04c0*/  FSEL R25, R25, RZ, !P3 ;  /* 0x000000ff19197208 */ /* 0x000fe20005800000 */
[----:B---3--:R-:W-:-:S04]  /*04d0*/  FADD R23, R20, R23 ;  /* 0x0000001714177221 */ /* 0x008fc80000000000 */
[----:B------:R-:W3:Y:S01]  /*04e0*/  SHFL.BFLY PT, R20, R25, 0x10, 0x1f ;  /* 0x0e001f0019147f89 */ /* 0x000ee200000e0000 */
[----:B-1----:R-:W-:-:S03]  /*04f0*/  FADD R21, R21, R24 ;  /* 0x0000001815157221 */ /* 0x002fc60000000000 */
[----:B------:R-:W1:Y:S01]  /*0500*/  SHFL.BFLY PT, R24, R23, 0x8, 0x1f ;  /* 0x0d001f0017187f89 */ /* 0x000e6200000e0000 */
[----:B--2---:R-:W-:-:S03]  /*0510*/  FADD R28, R22, R27 ;  /* 0x0000001b161c7221 */ /* 0x004fc60000000000 */
[----:B------:R-:W2:Y:S04]  /*0520*/  SHFL.BFLY PT, R26, R21, 0x4, 0x1f ;  /* 0x0c801f00151a7f89 */ /* 0x000ea800000e0000 */
[----:B------:R-:W4:Y:S01]  /*0530*/  SHFL.BFLY PT, R27, R28, 0x4, 0x1f ;  /* 0x0c801f001c1b7f89 */ /* 0x000f2200000e0000 */
[----:B---3--:R-:W-:-:S05]  /*0540*/  FADD R29, R25, R20 ;  /* 0x00000014191d7221 */ /* 0x008fca0000000000 */
[----:B------:R-:W3:Y:S01]  /*0550*/  SHFL.BFLY PT, R22, R29, 0x8, 0x1f ;  /* 0x0d001f001d167f89 */ /* 0x000ee200000e0000 */
[----:B-1----:R-:W-:-:S05]  /*0560*/  FADD R24, R23, R24 ;  /* 0x0000001817187221 */ /* 0x002fca0000000000 */
[----:B------:R-:W1:Y:S01]  /*0570*/  SHFL.BFLY PT, R25, R24, 0x4, 0x1f ;  /* 0x0c801f0018197f89 */ /* 0x000e6200000e0000 */
[----:B--2---:R-:W-:Y:S01]  /*0580*/  FADD R26, R21, R26 ;  /* 0x0000001a151a7221 */ /* 0x004fe20000000000 */
[----:B----4-:R-:W-:-:S04]  /*0590*/  FADD R20, R28, R27 ;  /* 0x0000001b1c147221 */ /* 0x010fc80000000000 */
[----:B------:R-:W2:Y:S01]  /*05a0*/  SHFL.BFLY PT, R23, R26, 0x2, 0x1f ;  /* 0x0c401f001a177f89 */ /* 0x000ea200000e0000 */
[----:B---3--:R-:W-:-:S05]  /*05b0*/  FADD R27, R29, R22 ;  /* 0x000000161d1b7221 */ /* 0x008fca0000000000 */
[----:B------:R-:W3:Y:S01]  /*05c0*/  SHFL.BFLY PT, R22, R27, 0x4, 0x1f ;  /* 0x0c801f001b167f89 */ /* 0x000ee200000e0000 */
[----:B-1----:R-:W-:-:S03]  /*05d0*/  FADD R25, R24, R25 ;  /* 0x0000001918197221 */ /* 0x002fc60000000000 */
[----:B------:R-:W1:Y:S04]  /*05e0*/  SHFL.BFLY PT, R24, R20, 0x2, 0x1f ;  /* 0x0c401f0014187f89 */ /* 0x000e6800000e0000 */
[----:B------:R-:W4:Y:S01]  /*05f0*/  SHFL.BFLY PT, R28, R25, 0x2, 0x1f ;  /* 0x0c401f00191c7f89 */ /* 0x000f2200000e0000 */
[----:B--2---:R-:W-:-:S05]  /*0600*/  FADD R21, R26, R23 ;  /* 0x000000171a157221 */ /* 0x004fca0000000000 */
[----:B------:R-:W2:Y:S01]  /*0610*/  SHFL.BFLY PT, R26, R21, 0x1, 0x1f ;  /* 0x0c201f00151a7f89 */ /* 0x000ea200000e0000 */
[----:B---3--:R-:W-:Y:S01]  /*0620*/  FADD R29, R27, R22 ;  /* 0x000000161b1d7221 */ /* 0x008fe20000000000 */
[----:B-1----:R-:W-:-:S04]  /*0630*/  FADD R22, R20, R24 ;  /* 0x0000001814167221 */ /* 0x002fc80000000000 */
[----:B------:R-:W1:Y:S01]  /*0640*/  SHFL.BFLY PT, R23, R29, 0x2, 0x1f ;  /* 0x0c401f001d177f89 */ /* 0x000e6200000e0000 */
[----:B----4-:R-:W-:-:S03]  /*0650*/  FADD R24, R25, R28 ;  /* 0x0000001c19187221 */ /* 0x010fc60000000000 */
[----:B------:R-:W3:Y:S04]  /*0660*/  SHFL.BFLY PT, R28, R22, 0x1, 0x1f ;  /* 0x0c201f00161c7f89 */ /* 0x000ee800000e0000 */
[----:B------:R-:W4:Y:S01]  /*0670*/  SHFL.BFLY PT, R27, R24, 0x1, 0x1f ;  /* 0x0c201f00181b7f89 */ /* 0x000f2200000e0000 */
[----:B--2---:R-:W-:-:S04]  /*0680*/  FADD R26, R21, R26 ;  /* 0x0000001a151a7221 */ /* 0x004fc80000000000 */
[C---:B------:R-:W-:Y:S01]  /*0690*/  FFMA R5, R26.reuse, -0.0078125, R5 ;  /* 0xbc0000001a057823 */ /* 0x040fe20000000005 */
[----:B------:R-:W-:-:S03]  /*06a0*/  FFMA R4, R26, -0.0078125, R4 ;  /* 0xbc0000001a047823 */ /* 0x000fc60000000004 */
[----:B------:R-:W-:Y:S01]  /*06b0*/  FMUL R5, R5, R5 ;  /* 0x0000000505057220 */ /* 0x000fe20000400000 */
[----:B-1----:R-:W-:Y:S01]  /*06c0*/  FADD R23, R29, R23 ;  /* 0x000000171d177221 */ /* 0x002fe20000000000 */
[----:B---3--:R-:W-:-:S04]  /*06d0*/  FADD R28, R22, R28 ;  /* 0x0000001c161c7221 */ /* 0x008fc80000000000 */
[----:B------:R-:W1:Y:S01]  /*06e0*/  SHFL.BFLY PT, R20, R23, 0x1, 0x1f ;  /* 0x0c201f0017147f89 */ /* 0x000e6200000e0000 */
[C---:B------:R-:W-:Y:S01]  /*06f0*/  FFMA R9, R28.reuse, -0.0078125, R9 ;  /* 0xbc0000001c097823 */ /* 0x040fe20000000009 */
[----:B------:R-:W-:Y:S01]  /*0700*/  FFMA R8, R28, -0.0078125, R8 ;  /* 0xbc0000001c087823 */ /* 0x000fe20000000008 */
[----:B----4-:R-:W-:Y:S02]  /*0710*/  FADD R24, R24, R27 ;  /* 0x0000001b18187221 */ /* 0x010fe40000000000 */
[----:B------:R-:W-:Y:S01]  /*0720*/  FMUL R9, R9, R9 ;  /* 0x0000000909097220 */ /* 0x000fe20000400000 */
[----:B------:R-:W-:Y:S01]  /*0730*/  FFMA R4, R4, R4, R5 ;  /* 0x0000000404047223 */ /* 0x000fe20000000005 */
[----:B------:R-:W-:Y:S02]  /*0740*/  FFMA R13, R24, -0.0078125, R13 ;  /* 0xbc000000180d7823 */ /* 0x000fe4000000000d */
[----:B------:R-:W-:Y:S01]  /*0750*/  FFMA R5, R8, R8, R9 ;  /* 0x0000000808057223 */ /* 0x000fe20000000009 */
[----:B------:R-:W-:Y:S01]  /*0760*/  FFMA R9, R26, -0.0078125, R6 ;  /* 0xbc0000001a097823 */ /* 0x000fe20000000006 */
[----:B------:R-:W-:Y:S01]  /*0770*/  FFMA R10, R28, -0.0078125, R10 ;  /* 0xbc0000001c0a7823 */ /* 0x000fe2000000000a */
[----:B------:R-:W-:Y:S01]  /*0780*/  FFMA R12, R24, -0.0078125, R12 ;  /* 0xbc000000180c7823 */ /* 0x000fe2000000000c */
[----:B------:R-:W-:Y:S01]  /*0790*/  FMUL R13, R13, R13 ;  /* 0x0000000d0d0d7220 */ /* 0x000fe20000400000 */
[----:B------:R-:W-:Y:S01]  /*07a0*/  FFMA R4, R9, R9, R4 ;  /* 0x0000000909047223 */ /* 0x000fe20000000004 */
[----:B------:R-:W-:Y:S01]  /*07b0*/  FFMA R7, R26, -0.0078125, R7 ;  /* 0xbc0000001a077823 */ /* 0x000fe20000000007 */
[----:B------:R-:W-:Y:S01]  /*07c0*/  FFMA R10, R10, R10, R5 ;  /* 0x0000000a0a0a7223 */ /* 0x000fe20000000005 */
[----:B------:R-:W-:Y:S01]  /*07d0*/  FFMA R13, R12, R12, R13 ;  /* 0x0000000c0c0d7223 */ /* 0x000fe2000000000d */
[----:B------:R-:W-:Y:S01]  /*07e0*/  FFMA R11, R28, -0.0078125, R11 ;  /* 0xbc0000001c0b7823 */ /* 0x000fe2000000000b */
[C---:B------:R-:W-:Y:S01]  /*07f0*/  FFMA R14, R24.reuse, -0.0078125, R14 ;  /* 0xbc000000180e7823 */ /* 0x040fe2000000000e */
[----:B------:R-:W-:Y:S01]  /*0800*/  FFMA R4, R7, R7, R4 ;  /* 0x0000000707047223 */ /* 0x000fe20000000004 */
[----:B------:R-:W-:Y:S01]  /*0810*/  FFMA R15, R24, -0.0078125, R15 ;  /* 0xbc000000180f7823 */ /* 0x000fe2000000000f */
[----:B------:R-:W-:Y:S01]  /*0820*/  FFMA R10, R11, R11, R10 ;  /* 0x0000000b0b0a7223 */ /* 0x000fe2000000000a */
[----:B------:R-:W-:-:S02]  /*0830*/  FFMA R14, R14, R14, R13 ;  /* 0x0000000e0e0e7223 */ /* 0x000fc4000000000d */
[----:B------:R-:W-:Y:S02]  /*0840*/  FSEL R4, R4, RZ, !P0 ;  /* 0x000000ff04047208 */ /* 0x000fe40004000000 */
[----:B------:R-:W-:Y:S01]  /*0850*/  FFMA R14, R15, R15, R14 ;  /* 0x0000000f0f0e7223 */ /* 0x000fe2000000000e */
[----:B------:R-:W-:Y:S01]  /*0860*/  FSEL R10, R10, RZ, !P1 ;  /* 0x000000ff0a0a7208 */ /* 0x000fe20004800000 */
[----:B-1----:R-:W-:Y:S01]  /*0870*/  FADD R20, R23, R20 ;  /* 0x0000001417147221 */ /* 0x002fe20000000000 */
[----:B------:R-:W1:Y:S02]  /*0880*/  SHFL.BFLY PT, R5, R4, 0x10, 0x1f ;  /* 0x0e001f0004057f89 */ /* 0x000e6400000e0000 */
[----:B------:R-:W-:Y:S01]  /*0890*/  FSEL R14, R14, RZ, !P2 ;  /* 0x000000ff0e0e7208 */ /* 0x000fe20005000000 */
[C---:B------:R-:W-:Y:S01]  /*08a0*/  FFMA R17, R20.reuse, -0.0078125, R17 ;  /* 0xbc00000014117823 */ /* 0x040fe20000000011 */
[----:B------:R-:W2:Y:S01]  /*08b0*/  SHFL.BFLY PT, R7, R10, 0x10, 0x1f ;  /* 0x0e001f000a077f89 */ /* 0x000ea200000e0000 */
[----:B------:R-:W-:-:S02]  /*08c0*/  FFMA R16, R20, -0.0078125, R16 ;  /* 0xbc00000014107823 */ /* 0x000fc40000000010 */
[----:B------:R-:W-:Y:S01]  /*08d0*/  FMUL R17, R17, R17 ;  /* 0x0000001111117220 */ /* 0x000fe20000400000 */
[----:B------:R-:W3:Y:S01]  /*08e0*/  SHFL.BFLY PT, R9, R14, 0x10, 0x1f ;  /* 0x0e001f000e097f89 */ /* 0x000ee200000e0000 */
[----:B------:R-:W-:Y:S02]  /*08f0*/  FFMA R18, R20, -0.0078125, R18 ;  /* 0xbc00000014127823 */ /* 0x000fe40000000012 */
[----:B------:R-:W-:Y:S01]  /*0900*/  FFMA R17, R16, R16, R17 ;  /* 0x0000001010117223 */ /* 0x000fe20000000011 */
[----:B------:R-:W-:-:S03]  /*0910*/  FFMA R19, R20, -0.0078125, R19 ;  /* 0xbc00000014137823 */ /* 0x000fc60000000013 */
[----:B------:R-:W-:-:S04]  /*0920*/  FFMA R18, R18, R18, R17 ;  /* 0x0000001212127223 */ /* 0x000fc80000000011 */
[----:B------:R-:W-:Y:S01]  /*0930*/  FFMA R18, R19, R19, R18 ;  /* 0x0000001313127223 */ /* 0x000fe20000000012 */
[----:B-1----:R-:W-:-:S04]  /*0940*/  FADD R5, R4, R5 ;  /* 0x0000000504057221 */ /* 0x002fc80000000000 */
[----:B------:R-:W-:Y:S01]  /*0950*/  FSEL R18, R18, RZ, !P3 ;  /* 0x000000ff12127208 */ /* 0x000fe20005800000 */
[----:B--2---:R-:W-:Y:S01]  /*0960*/  FADD R8, R10, R7 ;  /* 0x000000070a087221 */ /* 0x004fe20000000000 */
[----:B------:R-:W1:Y:S04]  /*0970*/  SHFL.BFLY PT, R6, R5, 0x8, 0x1f ;  /* 0x0d001f0005067f89 */ /* 0x000e6800000e0000 */
[----:B------:R-:W2:Y:S01]  /*0980*/  SHFL.BFLY PT, R13, R18, 0x10, 0x1f ;  /* 0x0e001f00120d7f89 */ /* 0x000ea200000e0000 */
[----:B---3--:R-:W-:-:S03]  /*0990*/  FADD R11, R14, R9 ;  /* 0x000000090e0b7221 */ /* 0x008fc60000000000 */
[----:B------:R-:W3:Y:S04]  /*09a0*/  SHFL.BFLY PT, R7, R8, 0x8, 0x1f ;  /* 0x0d001f0008077f89 */ /* 0x000ee800000e0000 */
[----:B------:R-:W4:Y:S01]  /*09b0*/  SHFL.BFLY PT, R4, R11, 0x8, 0x1f ;  /* 0x0d001f000b047f89 */ /* 0x000f2200000e0000 */
[----:B-1----:R-:W-:Y:S01]  /*09c0*/  FADD R6, R5, R6 ;  /* 0x0000000605067221 */ /* 0x002fe20000000000 */
[----:B--2---:R-:W-:Y:S01]  /*09d0*/  FADD R12, R18, R13 ;  /* 0x0000000d120c7221 */ /* 0x004fe20000000000 */
[----:B---3--:R-:W-:-:S04]  /*09e0*/  FADD R9, R8, R7 ;  /* 0x0000000708097221 */ /* 0x008fc80000000000 */
[----:B------:R-:W1:Y:S04]  /*09f0*/  SHFL.BFLY PT, R13, R12, 0x8, 0x1f ;  /* 0x0d001f000c0d7f89 */ /* 0x000e6800000e0000 */
[----:B------:R-:W2:Y:S01]  /*0a00*/  SHFL.BFLY PT, R7, R6, 0x4, 0x1f ;  /* 0x0c801f0006077f89 */ /* 0x000ea200000e0000 */
[----:B----4-:R-:W-:-:S03]  /*0a10*/  FADD R10, R11, R4 ;  /* 0x000000040b0a7221 */ /* 0x010fc60000000000 */
[----:B------:R-:W3:Y:S01]  /*0a20*/  SHFL.BFLY PT, R4, R9, 0x4, 0x1f ;  /* 0x0c801f0009047f89 */ /* 0x000ee200000e0000 */
[----:B------:R-:W4:Y:S01]  /*0a30*/  S2UR UR5, SR_CgaCtaId ;  /* 0x00000000000579c3 */ /* 0x000f220000008800 */
[----:B-1----:R-:W-:Y:S01]  /*0a40*/  FADD R14, R12, R13 ;  /* 0x0000000d0c0e7221 */ /* 0x002fe20000000000 */
[----:B--2---:R-:W-:Y:S01]  /*0a50*/  FADD R7, R6, R7 ;  /* 0x0000000706077221 */ /* 0x004fe20000000000 */
[----:B------:R-:W1:Y:S01]  /*0a60*/  SHFL.BFLY PT, R13, R10, 0x4, 0x1f ;  /* 0x0c801f000a0d7f89 */ /* 0x000e6200000e0000 */
[----:B---3--:R-:W-:-:S03]  /*0a70*/  FADD R5, R9, R4 ;  /* 0x0000000409057221 */ /* 0x008fc60000000000 */
[----:B------:R-:W2:Y:S04]  /*0a80*/  SHFL.BFLY PT, R15, R14, 0x4, 0x1f ;  /* 0x0c801f000e0f7f89 */ /* 0x000ea800000e0000 */
[----:B------:R-:W3:Y:S04]  /*0a90*/  SHFL.BFLY PT, R4, R7, 0x2, 0x1f ;  /* 0x0c401f0007047f89 */ /* 0x000ee800000e0000 */
[----:B------:R-:W5:Y:S01]  /*0aa0*/  SHFL.BFLY PT, R6, R5, 0x2, 0x1f ;  /* 0x0c401f0005067f89 */ /* 0x000f6200000e0000 */
[----:B------:R-:W-:Y:S02]  /*0ab0*/  UMOV UR4, 0x400 ;  /* 0x0000040000047882 */ /* 0x000fe40000000000 */
[----:B----4-:R-:W-:Y:S01]  /*0ac0*/  UPRMT UR4, UR5, 0x654, UR4 ;  /* 0x0000065405047896 */ /* 0x010fe20008000004 */
[----:B-1----:R-:W-:Y:S01]  /*0ad0*/  FADD R13, R10, R13 ;  /* 0x0000000d0a0d7221 */ /* 0x002fe20000000000 */
[----:B--2---:R-:W-:Y:S01]  /*0ae0*/  FADD R15, R14, R15 ;  /* 0x0000000f0e0f7221 */ /* 0x004fe20000000000 */
[----:B---3--:R-:W-:-:S03]  /*0af0*/  FADD R4, R7, R4 ;  /* 0x0000000407047221 */ /* 0x008fc60000000000 */
[----:B------:R-:W1:Y:S04]  /*0b00*/  SHFL.BFLY PT, R8, R13, 0x2, 0x1f ;  /* 0x0c401f000d087f89 */ /* 0x000e6800000e0000 */
[----:B------:R-:W2:Y:S01]  /*0b10*/  SHFL.BFLY PT, R9, R4, 0x1, 0x1f ;  /* 0x0c201f0004097f89 */ /* 0x000ea200000e0000 */
[----:B-----5:R-:W-:-:S03]  /*0b20*/  FADD R6, R5, R6 ;  /* 0x0000000605067221 */ /* 0x020fc60000000000 */
[----:B------:R-:W3:Y:S01]  /*0b30*/  SHFL.BFLY PT, R12, R15, 0x2, 0x1f ;  /* 0x0c401f000f0c7f89 */ /* 0x000ee200000e0000 */
[----:B------:R-:W-:-:S05]  /*0b40*/  LEA R5, R2, UR4, 0x2 ;  /* 0x0000000402057c11 */ /* 0x000fca000f8e10ff */
[----:B------:R-:W-:Y:S04]  /*0b50*/  STS [R5], R26 ;  /* 0x0000001a05007388 */ /* 0x000fe80000000800 */
[----:B------:R-:W-:Y:S04]  /*0b60*/  STS [R5+0x20], R28 ;  /* 0x0000201c05007388 */ /* 0x000fe80000000800 */
[----:B------:R-:W-:Y:S04]  /*0b70*/  STS [R5+0x40], R24 ;  /* 0x0000401805007388 */ /* 0x000fe80000000800 */
[----:B------:R-:W-:Y:S01]  /*0b80*/  STS [R5+0x60], R20 ;  /* 0x0000601405007388 */ /* 0x000fe20000000800 */
[----:B-1----:R-:W-:Y:S01]  /*0b90*/  FADD R8, R13, R8 ;  /* 0x000000080d087221 */ /* 0x002fe20000000000 */
[----:B--2---:R-:W-:Y:S01]  /*0ba0*/  FADD R10, R4, R9 ;  /* 0x00000009040a7221 */ /* 0x004fe20000000000 */
[----:B------:R-:W-:Y:S01]  /*0bb0*/  BAR.SYNC.DEFER_BLOCKING 0x0 ;  /* 0x0000000000007b1d */ /* 0x000fe20000010000 */
[----:B------:R-:W-:Y:S01]  /*0bc0*/  LOP3.LUT R4, R0, 0x1f, RZ, 0xc0, !PT ;  /* 0x0000001f00047812 */ /* 0x000fe200078ec0ff */
[----:B---3--:R-:W-:-:S03]  /*0bd0*/  FADD R16, R15, R12 ;  /* 0x0000000c0f107221 */ /* 0x008fc60000000000 */
[----:B------:R-:W-:Y:S01]  /*0be0*/  LEA R4, R4, UR4, 0x2 ;  /* 0x0000000404047c11 */ /* 0x000fe2000f8e10ff */
[----:B------:R-:W1:Y:S04]  /*0bf0*/  SHFL.BFLY PT, R7, R6, 0x1, 0x1f ;  /* 0x0c201f0006077f89 */ /* 0x000e6800000e0000 */
[----:B------:R-:W2:Y:S04]  /*0c00*/  SHFL.BFLY PT, R11, R8, 0x1, 0x1f ;  /* 0x0c201f00080b7f89 */ /* 0x000ea800000e0000 */
[----:B------:R-:W3:Y:S04]  /*0c10*/  SHFL.BFLY PT, R17, R16, 0x1, 0x1f ;  /* 0x0c201f0010117f89 */ /* 0x000ee800000e0000 */
[----:B------:R-:W-:Y:S01]  /*0c20*/  LDS R2, [R4] ;  /* 0x0000000004027984 */ /* 0x000fe20000000800 */
[----:B------:R-:W-:Y:S01]  /*0c30*/  BAR.SYNC.DEFER_BLOCKING 0x0 ;  /* 0x0000000000007b1d */ /* 0x000fe20000010000 */
[----:B-1----:R-:W-:Y:S01]  /*0c40*/  FADD R12, R6, R7 ;  /* 0x00000007060c7221 */ /* 0x002fe20000000000 */
[----:B------:R-:W-:-:S06]  /*0c50*/  HFMA2.MMA R18, -RZ, RZ, 1, 0 ;  /* 0x3c000000ff127435 */ /* 0x000fcc00000001ff */
[----:B------:R-:W1:Y:S01]  /*0c60*/  LDC.64 R6, c[0x0][0x218] ;  /* 0x00008600ff067b82 */ /* 0x000e620000000a00 */
[----:B--2---:R-:W-:Y:S01]  /*0c70*/  FADD R14, R8, R11 ;  /* 0x0000000b080e7221 */ /* 0x004fe20000000000 */
[----:B---3--:R-:W-:-:S06]  /*0c80*/  FADD R16, R16, R17 ;  /* 0x0000001110107221 */ /* 0x008fcc0000000000 */
[----:B------:R-:W2:Y:S01]  /*0c90*/  LDC.64 R8, c[0x0][0x228] ;  /* 0x00008a00ff087b82 */ /* 0x000ea20000000a00 */
[----:B------:R-:W-:Y:S04]  /*0ca0*/  STS [R5], R10 ;  /* 0x0000000a05007388 */ /* 0x000fe80000000800 */
[----:B------:R-:W-:Y:S04]  /*0cb0*/  STS [R5+0x20], R12 ;  /* 0x0000200c05007388 */ /* 0x000fe80000000800 */
[----:B------:R-:W-:Y:S04]  /*0cc0*/  STS [R5+0x40], R14 ;  /* 0x0000400e05007388 */ /* 0x000fe80000000800 */
[----:B------:R-:W-:Y:S01]  /*0cd0*/  STS [R5+0x60], R16 ;  /* 0x0000601005007388 */ /* 0x000fe20000000800 */
[----:B------:R-:W-:Y:S06]  /*0ce0*/  BAR.SYNC.DEFER_BLOCKING 0x0 ;  /* 0x0000000000007b1d */ /* 0x000fec0000010000 */
[----:B------:R-:W3:Y:S02]  /*0cf0*/  LDS R11, [R4] ;  /* 0x00000000040b7984 */ /* 0x000ee40000000800 */
[----:B------:R-:W-:Y:S01]  /*0d00*/  BAR.SYNC.DEFER_BLOCKING 0x0 ;  /* 0x0000000000007b1d */ /* 0x000fe20000010000 */
[----:B------:R-:W-:-:S02]  /*0d10*/  LOP3.LUT P0, RZ, R0, 0xe0, RZ, 0xc0, !PT ;  /* 0x000000e000ff7812 */ /* 0x000fc4000780c0ff */
[----:B------:R-:W-:-:S04]  /*0d20*/  LOP3.LUT R13, R3, 0x1f, R0, 0xf8, !PT ;  /* 0x0000001f030d7812 */ /* 0x000fc800078ef800 */
[----:B------:R-:W-:Y:S01]  /*0d30*/  ISETP.LT.AND P0, PT, R13, 0x80, !P0 ;  /* 0x000000800d00780c */ /* 0x000fe20004701270 */
[----:B------:R4:W-:Y:S04]  /*0d40*/  STS [R5], R10 ;  /* 0x0000000a05007388 */ /* 0x0009e80000000800 */
[----:B------:R4:W-:Y:S04]  /*0d50*/  STS [R5+0x20], R12 ;  /* 0x0000200c05007388 */ /* 0x0009e80000000800 */
[----:B------:R4:W-:Y:S04]  /*0d60*/  STS [R5+0x40], R14 ;  /* 0x0000400e05007388 */ /* 0x0009e80000000800 */
[----:B------:R4:W-:Y:S01]  /*0d70*/  STS [R5+0x60], R16 ;  /* 0x0000601005007388 */ /* 0x0009e20000000800 */
[----:B---3--:R-:W-:-:S06]  /*0d80*/  FFMA R11, R11, R18, 9.9999997473787516356e-06 ;  /* 0x3727c5ac0b0b7423 */ /* 0x008fcc0000000012 */
[----:B------:R-:W3:Y:S01]  /*0d90*/  MUFU.RSQ R11, R11 ;  /* 0x0000000b000b7308 */ /* 0x000ee20000001400 */
[C---:B--2---:R-:W-:Y:S01]  /*0da0*/  IMAD.WIDE R8, R13.reuse, 0x4, R8 ;  /* 0x000000040d087825 */ /* 0x044fe200078e0208 */
[----:B------:R-:W-:Y:S03]  /*0db0*/  BAR.SYNC.DEFER_BLOCKING 0x0 ;  /* 0x0000000000007b1d */ /* 0x000fe60000010000 */
[----:B------:R-:W-:Y:S01]  /*0dc0*/  FMUL R3, R2, 0.0078125 ;  /* 0x3c00000002037820 */ /* 0x000fe20000400000 */
[----:B-1----:R-:W-:Y:S02]  /*0dd0*/  IMAD.WIDE R6, R13, 0x4, R6 ;  /* 0x000000040d067825 */ /* 0x002fe400078e0206 */
[----:B---3--:R4:W-:Y:S04]  /*0de0*/  @P0 STG.E desc[UR6][R8.64], R11 ;  /* 0x0000000b08000986 */ /* 0x0089e8000c101906 */
[----:B------:R4:W-:Y:S01]  /*0df0*/  @P0 STG.E desc[UR6][R6.64], R3 ;  /* 0x0000000306000986 */ /* 0x0009e2000c101906 */
[----:B------:R-:W-:Y:S05]  /*0e00*/  @!P0 EXIT ;  /* 0x000000000000894d */ /* 0x000fea0003800000 */
[----:B----4-:R-:W0:Y:S01]  /*0e10*/  LDS R5, [R4] ;  /* 0x0000000004057984 */ /* 0x010e220000000800 */
[----:B------:R-:W1:Y:S02]  /*0e20*/  LDC.64 R2, c[0x0][0x220] ;  /* 0x00008800ff027b82 */ /* 0x000e640000000a00 */
[----:B-1----:R-:W-:-:S05]  /*0e30*/  IMAD.WIDE R2, R13, 0x4, R2 ;  /* 0x000000040d027825 */ /* 0x002fca00078e0202 */
[----:B0-----:R-:W-:Y:S01]  /*0e40*/  STG.E desc[UR6][R2.64], R5 ;  /* 0x0000000502007986 */ /* 0x001fe2000c101906 */
[----:B------:R-:W-:Y:S05]  /*0e50*/  EXIT ;  /* 0x000000000000794d */ /* 0x000fea0003800000 */
.L_x_0:
[----:B------:R-:W-:-:S00]  /*0e60*/  BRA `(.L_x_0) ;  /* 0xfffffffc00fc7947 */ /* 0x000fc0000383ffff */
[----:B------:R-:W-:-:S00]  /*0e70*/  NOP ;  /* 0x0000000000007918 */ /* 0x000fc00000000000 */
        /* <DEDUP_REMOVED lines=8> */
.L_x_1:


//--------------------- .nv.global.init           --------------------------
	.section	.nv.global.init,"aw",@progbits
.nv.global.init:
	.type		_$_str,@object
	.size		_$_str,(.L_0 - _$_str)
_$_str:
        /*0000*/ 	.byte	0x5f, 0x5f, 0x43, 0x55, 0x44, 0x41, 0x5f, 0x46, 0x54, 0x5a, 0x00
.L_0:


//--------------------- .nv.shared.triton_per_fused_native_group_norm_21 --------------------------
	.section	.nv.shared.triton_per_fused_native_group_norm_21,"aw",@nobits
	.sectionflags	@""
	.align	16
	.zero		1024


//--------------------- .nv.constant0.triton_per_fused_native_group_norm_21 --------------------------
	.section	.nv.constant0.triton_per_fused_native_group_norm_21,"a",@progbits
	.sectionflags	@""
	.align	4
.nv.constant0.triton_per_fused_native_group_norm_21:
	.zero		568
